//
// Generated by NVIDIA NVVM Compiler
//
// Compiler Build ID: CL-36424714
// Cuda compilation tools, release 13.0, V13.0.88
// Based on NVVM 20.0.0
//

.version 9.0
.target sm_100
.address_size 64

	// .globl	_Z8copy_gpuPfS_m

.visible .entry _Z8copy_gpuPfS_m(
	.param .u64 .ptr .align 1 _Z8copy_gpuPfS_m_param_0,
	.param .u64 .ptr .align 1 _Z8copy_gpuPfS_m_param_1,
	.param .u64 _Z8copy_gpuPfS_m_param_2
)
{
	.reg .pred 	%p<2>;
	.reg .b32 	%r<5>;
	.reg .b32 	%f<2>;
	.reg .b64 	%rd<10>;

	ld.param.u64 	%rd2, [_Z8copy_gpuPfS_m_param_0];
	ld.param.u64 	%rd3, [_Z8copy_gpuPfS_m_param_1];
	ld.param.u64 	%rd4, [_Z8copy_gpuPfS_m_param_2];
	mov.u32 	%r1, %ctaid.x;
	mov.u32 	%r2, %ntid.x;
	mov.u32 	%r3, %tid.x;
	mad.lo.s32 	%r4, %r1, %r2, %r3;
	cvt.u64.u32 	%rd1, %r4;
	setp.le.u64 	%p1, %rd4, %rd1;
	@%p1 bra 	$L__BB0_2;
	cvta.to.global.u64 	%rd5, %rd2;
	cvta.to.global.u64 	%rd6, %rd3;
	shl.b64 	%rd7, %rd1, 2;
	add.s64 	%rd8, %rd5, %rd7;
	ld.global.f32 	%f1, [%rd8];
	add.s64 	%rd9, %rd6, %rd7;
	st.global.f32 	[%rd9], %f1;
$L__BB0_2:
	ret;

}
	// .globl	_Z9scale_gpuPfS_m
.visible .entry _Z9scale_gpuPfS_m(
	.param .u64 .ptr .align 1 _Z9scale_gpuPfS_m_param_0,
	.param .u64 .ptr .align 1 _Z9scale_gpuPfS_m_param_1,
	.param .u64 _Z9scale_gpuPfS_m_param_2
)
{
	.reg .pred 	%p<2>;
	.reg .b32 	%r<5>;
	.reg .b32 	%f<3>;
	.reg .b64 	%rd<10>;

	ld.param.u64 	%rd2, [_Z9scale_gpuPfS_m_param_0];
	ld.param.u64 	%rd3, [_Z9scale_gpuPfS_m_param_1];
	ld.param.u64 	%rd4, [_Z9scale_gpuPfS_m_param_2];
	mov.u32 	%r1, %ctaid.x;
	mov.u32 	%r2, %ntid.x;
	mov.u32 	%r3, %tid.x;
	mad.lo.s32 	%r4, %r1, %r2, %r3;
	cvt.u64.u32 	%rd1, %r4;
	setp.le.u64 	%p1, %rd4, %rd1;
	@%p1 bra 	$L__BB1_2;
	cvta.to.global.u64 	%rd5, %rd2;
	cvta.to.global.u64 	%rd6, %rd3;
	shl.b64 	%rd7, %rd1, 2;
	add.s64 	%rd8, %rd5, %rd7;
	ld.global.f32 	%f1, [%rd8];
	mul.f32 	%f2, %f1, 0f41100000;
	add.s64 	%rd9, %rd6, %rd7;
	st.global.f32 	[%rd9], %f2;
$L__BB1_2:
	ret;

}
	// .globl	_Z7sum_gpuPfS_S_m
.visible .entry _Z7sum_gpuPfS_S_m(
	.param .u64 .ptr .align 1 _Z7sum_gpuPfS_S_m_param_0,
	.param .u64 .ptr .align 1 _Z7sum_gpuPfS_S_m_param_1,
	.param .u64 .ptr .align 1 _Z7sum_gpuPfS_S_m_param_2,
	.param .u64 _Z7sum_gpuPfS_S_m_param_3
)
{
	.reg .pred 	%p<2>;
	.reg .b32 	%r<5>;
	.reg .b32 	%f<4>;
	.reg .b64 	%rd<13>;

	ld.param.u64 	%rd2, [_Z7sum_gpuPfS_S_m_param_0];
	ld.param.u64 	%rd3, [_Z7sum_gpuPfS_S_m_param_1];
	ld.param.u64 	%rd4, [_Z7sum_gpuPfS_S_m_param_2];
	ld.param.u64 	%rd5, [_Z7sum_gpuPfS_S_m_param_3];
	mov.u32 	%r1, %ctaid.x;
	mov.u32 	%r2, %ntid.x;
	mov.u32 	%r3, %tid.x;
	mad.lo.s32 	%r4, %r1, %r2, %r3;
	cvt.u64.u32 	%rd1, %r4;
	setp.le.u64 	%p1, %rd5, %rd1;
	@%p1 bra 	$L__BB2_2;
	cvta.to.global.u64 	%rd6, %rd2;
	cvta.to.global.u64 	%rd7, %rd3;
	cvta.to.global.u64 	%rd8, %rd4;
	shl.b64 	%rd9, %rd1, 2;
	add.s64 	%rd10, %rd6, %rd9;
	ld.global.f32 	%f1, [%rd10];
	add.s64 	%rd11, %rd7, %rd9;
	ld.global.f32 	%f2, [%rd11];
	add.f32 	%f3, %f1, %f2;
	add.s64 	%rd12, %rd8, %rd9;
	st.global.f32 	[%rd12], %f3;
$L__BB2_2:
	ret;

}
	// .globl	_Z9triad_gpuPfS_S_m
.visible .entry _Z9triad_gpuPfS_S_m(
	.param .u64 .ptr .align 1 _Z9triad_gpuPfS_S_m_param_0,
	.param .u64 .ptr .align 1 _Z9triad_gpuPfS_S_m_param_1,
	.param .u64 .ptr .align 1 _Z9triad_gpuPfS_S_m_param_2,
	.param .u64 _Z9triad_gpuPfS_S_m_param_3
)
{
	.reg .pred 	%p<2>;
	.reg .b32 	%r<5>;
	.reg .b32 	%f<4>;
	.reg .b64 	%rd<13>;

	ld.param.u64 	%rd2, [_Z9triad_gpuPfS_S_m_param_0];
	ld.param.u64 	%rd3, [_Z9triad_gpuPfS_S_m_param_1];
	ld.param.u64 	%rd4, [_Z9triad_gpuPfS_S_m_param_2];
	ld.param.u64 	%rd5, [_Z9triad_gpuPfS_S_m_param_3];
	mov.u32 	%r1, %ctaid.x;
	mov.u32 	%r2, %ntid.x;
	mov.u32 	%r3, %tid.x;
	mad.lo.s32 	%r4, %r1, %r2, %r3;
	cvt.s64.s32 	%rd1, %r4;
	setp.le.u64 	%p1, %rd5, %rd1;
	@%p1 bra 	$L__BB3_2;
	cvta.to.global.u64 	%rd6, %rd2;
	cvta.to.global.u64 	%rd7, %rd3;
	cvta.to.global.u64 	%rd8, %rd4;
	shl.b64 	%rd9, %rd1, 2;
	add.s64 	%rd10, %rd6, %rd9;
	ld.global.f32 	%f1, [%rd10];
	add.s64 	%rd11, %rd7, %rd9;
	ld.global.f32 	%f2, [%rd11];
	fma.rn.f32 	%f3, %f2, 0f41100000, %f1;
	add.s64 	%rd12, %rd8, %rd9;
	st.global.f32 	[%rd12], %f3;
$L__BB3_2:
	ret;

}


// ===== COMPILED SASS (sm_100) =====

	.target	sm_100

	.elftype	@"ET_EXEC"


//--------------------- .note.nv.tkinfo           --------------------------
	.section	.note.nv.tkinfo,"",@"SHT_NOTE"
	.sectionflags	@"SHF_NOTE_NV_TKINFO"
	.tkinfo
        /*0018*/ 	.word	0x00000002
        /*0030*/ 	.string	""
        /*0030*/ 	.string	"ptxas"
        /*0030*/ 	.string	"Cuda compilation tools, release 13.0, V13.0.88"
        /*0030*/ 	.string	"Build cuda_13.0.r13.0/compiler.36424714_0"
        /*0030*/ 	.string	"-arch sm_100 -m 64 "



//--------------------- .note.nv.cuinfo           --------------------------
	.section	.note.nv.cuinfo,"",@"SHT_NOTE"
	.sectionflags	@"SHF_NOTE_NV_CUINFO"
        /*0018*/ 	.short	0x0002
        /*001a*/ 	.short	0x0064
        /*001c*/ 	.short	0x0082
	.zero		2


//--------------------- .nv.info                  --------------------------
	.section	.nv.info,"",@"SHT_CUDA_INFO"
	.align	4


	//----- nvinfo : EIATTR_REGCOUNT
	.align		4
        /*0000*/ 	.byte	0x04, 0x2f
        /*0002*/ 	.short	(.L_1 - .L_0)
	.align		4
.L_0:
        /*0004*/ 	.word	index@(_Z8copy_gpuPfS_m)
        /*0008*/ 	.word	0x00000008


	//----- nvinfo : EIATTR_FRAME_SIZE
	.align		4
.L_1:
        /*000c*/ 	.byte	0x04, 0x11
        /*000e*/ 	.short	(.L_3 - .L_2)
	.align		4
.L_2:
        /*0010*/ 	.word	index@(_Z8copy_gpuPfS_m)
        /*0014*/ 	.word	0x00000000


	//----- nvinfo : EIATTR_REGCOUNT
	.align		4
.L_3:
        /*0018*/ 	.byte	0x04, 0x2f
        /*001a*/ 	.short	(.L_5 - .L_4)
	.align		4
.L_4:
        /*001c*/ 	.word	index@(_Z9scale_gpuPfS_m)
        /*0020*/ 	.word	0x0000000a


	//----- nvinfo : EIATTR_FRAME_SIZE
	.align		4
.L_5:
        /*0024*/ 	.byte	0x04, 0x11
        /*0026*/ 	.short	(.L_7 - .L_6)
	.align		4
.L_6:
        /*0028*/ 	.word	index@(_Z9scale_gpuPfS_m)
        /*002c*/ 	.word	0x00000000


	//----- nvinfo : EIATTR_REGCOUNT
	.align		4
.L_7:
        /*0030*/ 	.byte	0x04, 0x2f
        /*0032*/ 	.short	(.L_9 - .L_8)
	.align		4
.L_8:
        /*0034*/ 	.word	index@(_Z7sum_gpuPfS_S_m)
        /*0038*/ 	.word	0x0000000c


	//----- nvinfo : EIATTR_FRAME_SIZE
	.align		4
.L_9:
        /*003c*/ 	.byte	0x04, 0x11
        /*003e*/ 	.short	(.L_11 - .L_10)
	.align		4
.L_10:
        /*0040*/ 	.word	index@(_Z7sum_gpuPfS_S_m)
        /*0044*/ 	.word	0x00000000


	//----- nvinfo : EIATTR_REGCOUNT
	.align		4
.L_11:
        /*0048*/ 	.byte	0x04, 0x2f
        /*004a*/ 	.short	(.L_13 - .L_12)
	.align		4
.L_12:
        /*004c*/ 	.word	index@(_Z9triad_gpuPfS_S_m)
        /*0050*/ 	.word	0x0000000c


	//----- nvinfo : EIATTR_FRAME_SIZE
	.align		4
.L_13:
        /*0054*/ 	.byte	0x04, 0x11
        /*0056*/ 	.short	(.L_15 - .L_14)
	.align		4
.L_14:
        /*0058*/ 	.word	index@(_Z9triad_gpuPfS_S_m)
        /*005c*/ 	.word	0x00000000


	//----- nvinfo : EIATTR_MIN_STACK_SIZE
	.align		4
.L_15:
        /*0060*/ 	.byte	0x04, 0x12
        /*0062*/ 	.short	(.L_17 - .L_16)
	.align		4
.L_16:
        /*0064*/ 	.word	index@(_Z9triad_gpuPfS_S_m)
        /*0068*/ 	.word	0x00000000


	//----- nvinfo : EIATTR_MIN_STACK_SIZE
	.align		4
.L_17:
        /*006c*/ 	.byte	0x04, 0x12
        /*006e*/ 	.short	(.L_19 - .L_18)
	.align		4
.L_18:
        /*0070*/ 	.word	index@(_Z7sum_gpuPfS_S_m)
        /*0074*/ 	.word	0x00000000


	//----- nvinfo : EIATTR_MIN_STACK_SIZE
	.align		4
.L_19:
        /*0078*/ 	.byte	0x04, 0x12
        /*007a*/ 	.short	(.L_21 - .L_20)
	.align		4
.L_20:
        /*007c*/ 	.word	index@(_Z9scale_gpuPfS_m)
        /*0080*/ 	.word	0x00000000


	//----- nvinfo : EIATTR_MIN_STACK_SIZE
	.align		4
.L_21:
        /*0084*/ 	.byte	0x04, 0x12
        /*0086*/ 	.short	(.L_23 - .L_22)
	.align		4
.L_22:
        /*0088*/ 	.word	index@(_Z8copy_gpuPfS_m)
        /*008c*/ 	.word	0x00000000
.L_23:


//--------------------- .nv.compat                --------------------------
	.section	.nv.compat,"",@"SHT_CUDA_COMPAT_INFO"
	.align	4
        /*0000*/ 	.byte	0x02, 0x09, 0x00, 0x00, 0x02, 0x02, 0x01, 0x00, 0x02, 0x05, 0x05, 0x00, 0x03, 0x07, 0x01, 0x01
        /*0010*/ 	.byte	0x02, 0x03, 0x00, 0x00, 0x02, 0x06, 0x01, 0x00, 0x04, 0x0b, 0x08, 0x00, 0x09, 0x00, 0x00, 0x00
        /*0020*/ 	.byte	0x00, 0x00, 0x00, 0x00


//--------------------- .nv.info._Z9triad_gpuPfS_S_m --------------------------
	.section	.nv.info._Z9triad_gpuPfS_S_m,"",@"SHT_CUDA_INFO"
	.sectionflags	@""
	.align	4


	//----- nvinfo : EIATTR_CUDA_API_VERSION
	.align		4
        /*0000*/ 	.byte	0x04, 0x37
        /*0002*/ 	.short	(.L_25 - .L_24)
.L_24:
        /*0004*/ 	.word	0x00000082


	//----- nvinfo : EIATTR_KPARAM_INFO
	.align		4
.L_25:
        /*0008*/ 	.byte	0x04, 0x17
        /*000a*/ 	.short	(.L_27 - .L_26)
.L_26:
        /*000c*/ 	.word	0x00000000
        /*0010*/ 	.short	0x0003
        /*0012*/ 	.short	0x0018
        /*0014*/ 	.byte	0x00, 0xf0, 0x21, 0x00


	//----- nvinfo : EIATTR_KPARAM_INFO
	.align		4
.L_27:
        /*0018*/ 	.byte	0x04, 0x17
        /*001a*/ 	.short	(.L_29 - .L_28)
.L_28:
        /*001c*/ 	.word	0x00000000
        /*0020*/ 	.short	0x0002
        /*0022*/ 	.short	0x0010
        /*0024*/ 	.byte	0x00, 0xf5, 0x21, 0x00


	//----- nvinfo : EIATTR_KPARAM_INFO
	.align		4
.L_29:
        /*0028*/ 	.byte	0x04, 0x17
        /*002a*/ 	.short	(.L_31 - .L_30)
.L_30:
        /*002c*/ 	.word	0x00000000
        /*0030*/ 	.short	0x0001
        /*0032*/ 	.short	0x0008
        /*0034*/ 	.byte	0x00, 0xf5, 0x21, 0x00


	//----- nvinfo : EIATTR_KPARAM_INFO
	.align		4
.L_31:
        /*0038*/ 	.byte	0x04, 0x17
        /*003a*/ 	.short	(.L_33 - .L_32)
.L_32:
        /*003c*/ 	.word	0x00000000
        /*0040*/ 	.short	0x0000
        /*0042*/ 	.short	0x0000
        /*0044*/ 	.byte	0x00, 0xf5, 0x21, 0x00


	//----- nvinfo : EIATTR_SPARSE_MMA_MASK
	.align		4
.L_33:
        /*0048*/ 	.byte	0x03, 0x50
        /*004a*/ 	.short	0x0000


	//----- nvinfo : EIATTR_MAXREG_COUNT
	.align		4
        /*004c*/ 	.byte	0x03, 0x1b
        /*004e*/ 	.short	0x00ff


	//----- nvinfo : EIATTR_MERCURY_ISA_VERSION
	.align		4
        /*0050*/ 	.byte	0x03, 0x5f
        /*0052*/ 	.short	0x0101


	//----- nvinfo : EIATTR_VRC_CTA_INIT_COUNT
	.align		4
        /*0054*/ 	.byte	0x02, 0x4a
	.zero		1
	.zero		1


	//----- nvinfo : EIATTR_EXIT_INSTR_OFFSETS
	.align		4
        /*0058*/ 	.byte	0x04, 0x1c
        /*005a*/ 	.short	(.L_35 - .L_34)


	//   ....[0]....
.L_34:
        /*005c*/ 	.word	0x00000090


	//   ....[1]....
        /*0060*/ 	.word	0x00000190


	//----- nvinfo : EIATTR_CBANK_PARAM_SIZE
	.align		4
.L_35:
        /*0064*/ 	.byte	0x03, 0x19
        /*0066*/ 	.short	0x0020


	//----- nvinfo : EIATTR_PARAM_CBANK
	.align		4
        /*0068*/ 	.byte	0x04, 0x0a
        /*006a*/ 	.short	(.L_37 - .L_36)
	.align		4
.L_36:
        /*006c*/ 	.word	index@(.nv.constant0._Z9triad_gpuPfS_S_m)
        /*0070*/ 	.short	0x0380
        /*0072*/ 	.short	0x0020


	//----- nvinfo : EIATTR_SW_WAR
	.align		4
.L_37:
        /*0074*/ 	.byte	0x04, 0x36
        /*0076*/ 	.short	(.L_39 - .L_38)
.L_38:
        /*0078*/ 	.word	0x00000008
.L_39:


//--------------------- .nv.info._Z7sum_gpuPfS_S_m --------------------------
	.section	.nv.info._Z7sum_gpuPfS_S_m,"",@"SHT_CUDA_INFO"
	.sectionflags	@""
	.align	4


	//----- nvinfo : EIATTR_CUDA_API_VERSION
	.align		4
        /*0000*/ 	.byte	0x04, 0x37
        /*0002*/ 	.short	(.L_41 - .L_40)
.L_40:
        /*0004*/ 	.word	0x00000082


	//----- nvinfo : EIATTR_KPARAM_INFO
	.align		4
.L_41:
        /*0008*/ 	.byte	0x04, 0x17
        /*000a*/ 	.short	(.L_43 - .L_42)
.L_42:
        /*000c*/ 	.word	0x00000000
        /*0010*/ 	.short	0x0003
        /*0012*/ 	.short	0x0018
        /*0014*/ 	.byte	0x00, 0xf0, 0x21, 0x00


	//----- nvinfo : EIATTR_KPARAM_INFO
	.align		4
.L_43:
        /*0018*/ 	.byte	0x04, 0x17
        /*001a*/ 	.short	(.L_45 - .L_44)
.L_44:
        /*001c*/ 	.word	0x00000000
        /*0020*/ 	.short	0x0002
        /*0022*/ 	.short	0x0010
        /*0024*/ 	.byte	0x00, 0xf5, 0x21, 0x00


	//----- nvinfo : EIATTR_KPARAM_INFO
	.align		4
.L_45:
        /*0028*/ 	.byte	0x04, 0x17
        /*002a*/ 	.short	(.L_47 - .L_46)
.L_46:
        /*002c*/ 	.word	0x00000000
        /*0030*/ 	.short	0x0001
        /*0032*/ 	.short	0x0008
        /*0034*/ 	.byte	0x00, 0xf5, 0x21, 0x00


	//----- nvinfo : EIATTR_KPARAM_INFO
	.align		4
.L_47:
        /*0038*/ 	.byte	0x04, 0x17
        /*003a*/ 	.short	(.L_49 - .L_48)
.L_48:
        /*003c*/ 	.word	0x00000000
        /*0040*/ 	.short	0x0000
        /*0042*/ 	.short	0x0000
        /*0044*/ 	.byte	0x00, 0xf5, 0x21, 0x00


	//----- nvinfo : EIATTR_SPARSE_MMA_MASK
	.align		4
.L_49:
        /*0048*/ 	.byte	0x03, 0x50
        /*004a*/ 	.short	0x0000


	//----- nvinfo : EIATTR_MAXREG_COUNT
	.align		4
        /*004c*/ 	.byte	0x03, 0x1b
        /*004e*/ 	.short	0x00ff


	//----- nvinfo : EIATTR_MERCURY_ISA_VERSION
	.align		4
        /*0050*/ 	.byte	0x03, 0x5f
        /*0052*/ 	.short	0x0101


	//----- nvinfo : EIATTR_VRC_CTA_INIT_COUNT
	.align		4
        /*0054*/ 	.byte	0x02, 0x4a
	.zero		1
	.zero		1


	//----- nvinfo : EIATTR_EXIT_INSTR_OFFSETS
	.align		4
        /*0058*/ 	.byte	0x04, 0x1c
        /*005a*/ 	.short	(.L_51 - .L_50)


	//   ....[0]....
.L_50:
        /*005c*/ 	.word	0x00000080


	//   ....[1]....
        /*0060*/ 	.word	0x00000180


	//----- nvinfo : EIATTR_CBANK_PARAM_SIZE
	.align		4
.L_51:
        /*0064*/ 	.byte	0x03, 0x19
        /*0066*/ 	.short	0x0020


	//----- nvinfo : EIATTR_PARAM_CBANK
	.align		4
        /*0068*/ 	.byte	0x04, 0x0a
        /*006a*/ 	.short	(.L_53 - .L_52)
	.align		4
.L_52:
        /*006c*/ 	.word	index@(.nv.constant0._Z7sum_gpuPfS_S_m)
        /*0070*/ 	.short	0x0380
        /*0072*/ 	.short	0x0020


	//----- nvinfo : EIATTR_SW_WAR
	.align		4
.L_53:
        /*0074*/ 	.byte	0x04, 0x36
        /*0076*/ 	.short	(.L_55 - .L_54)
.L_54:
        /*0078*/ 	.word	0x00000008
.L_55:


//--------------------- .nv.info._Z9scale_gpuPfS_m --------------------------
	.section	.nv.info._Z9scale_gpuPfS_m,"",@"SHT_CUDA_INFO"
	.sectionflags	@""
	.align	4


	//----- nvinfo : EIATTR_CUDA_API_VERSION
	.align		4
        /*0000*/ 	.byte	0x04, 0x37
        /*0002*/ 	.short	(.L_57 - .L_56)
.L_56:
        /*0004*/ 	.word	0x00000082


	//----- nvinfo : EIATTR_KPARAM_INFO
	.align		4
.L_57:
        /*0008*/ 	.byte	0x04, 0x17
        /*000a*/ 	.short	(.L_59 - .L_58)
.L_58:
        /*000c*/ 	.word	0x00000000
        /*0010*/ 	.short	0x0002
        /*0012*/ 	.short	0x0010
        /*0014*/ 	.byte	0x00, 0xf0, 0x21, 0x00


	//----- nvinfo : EIATTR_KPARAM_INFO
	.align		4
.L_59:
        /*0018*/ 	.byte	0x04, 0x17
        /*001a*/ 	.short	(.L_61 - .L_60)
.L_60:
        /*001c*/ 	.word	0x00000000
        /*0020*/ 	.short	0x0001
        /*0022*/ 	.short	0x0008
        /*0024*/ 	.byte	0x00, 0xf5, 0x21, 0x00


	//----- nvinfo : EIATTR_KPARAM_INFO
	.align		4
.L_61:
        /*0028*/ 	.byte	0x04, 0x17
        /*002a*/ 	.short	(.L_63 - .L_62)
.L_62:
        /*002c*/ 	.word	0x00000000
        /*0030*/ 	.short	0x0000
        /*0032*/ 	.short	0x0000
        /*0034*/ 	.byte	0x00, 0xf5, 0x21, 0x00


	//----- nvinfo : EIATTR_SPARSE_MMA_MASK
	.align		4
.L_63:
        /*0038*/ 	.byte	0x03, 0x50
        /*003a*/ 	.short	0x0000


	//----- nvinfo : EIATTR_MAXREG_COUNT
	.align		4
        /*003c*/ 	.byte	0x03, 0x1b
        /*003e*/ 	.short	0x00ff


	//----- nvinfo : EIATTR_MERCURY_ISA_VERSION
	.align		4
        /*0040*/ 	.byte	0x03, 0x5f
        /*0042*/ 	.short	0x0101


	//----- nvinfo : EIATTR_VRC_CTA_INIT_COUNT
	.align		4
        /*0044*/ 	.byte	0x02, 0x4a
	.zero		1
	.zero		1


	//----- nvinfo : EIATTR_EXIT_INSTR_OFFSETS
	.align		4
        /*0048*/ 	.byte	0x04, 0x1c
        /*004a*/ 	.short	(.L_65 - .L_64)


	//   ....[0]....
.L_64:
        /*004c*/ 	.word	0x00000080


	//   ....[1]....
        /*0050*/ 	.word	0x00000140


	//----- nvinfo : EIATTR_CBANK_PARAM_SIZE
	.align		4
.L_65:
        /*0054*/ 	.byte	0x03, 0x19
        /*0056*/ 	.short	0x0018


	//----- nvinfo : EIATTR_PARAM_CBANK
	.align		4
        /*0058*/ 	.byte	0x04, 0x0a
        /*005a*/ 	.short	(.L_67 - .L_66)
	.align		4
.L_66:
        /*005c*/ 	.word	index@(.nv.constant0._Z9scale_gpuPfS_m)
        /*0060*/ 	.short	0x0380
        /*0062*/ 	.short	0x0018


	//----- nvinfo : EIATTR_SW_WAR
	.align		4
.L_67:
        /*0064*/ 	.byte	0x04, 0x36
        /*0066*/ 	.short	(.L_69 - .L_68)
.L_68:
        /*0068*/ 	.word	0x00000008
.L_69:


//--------------------- .nv.info._Z8copy_gpuPfS_m --------------------------
	.section	.nv.info._Z8copy_gpuPfS_m,"",@"SHT_CUDA_INFO"
	.sectionflags	@""
	.align	4


	//----- nvinfo : EIATTR_CUDA_API_VERSION
	.align		4
        /*0000*/ 	.byte	0x04, 0x37
        /*0002*/ 	.short	(.L_71 - .L_70)
.L_70:
        /*0004*/ 	.word	0x00000082


	//----- nvinfo : EIATTR_KPARAM_INFO
	.align		4
.L_71:
        /*0008*/ 	.byte	0x04, 0x17
        /*000a*/ 	.short	(.L_73 - .L_72)
.L_72:
        /*000c*/ 	.word	0x00000000
        /*0010*/ 	.short	0x0002
        /*0012*/ 	.short	0x0010
        /*0014*/ 	.byte	0x00, 0xf0, 0x21, 0x00


	//----- nvinfo : EIATTR_KPARAM_INFO
	.align		4
.L_73:
        /*0018*/ 	.byte	0x04, 0x17
        /*001a*/ 	.short	(.L_75 - .L_74)
.L_74:
        /*001c*/ 	.word	0x00000000
        /*0020*/ 	.short	0x0001
        /*0022*/ 	.short	0x0008
        /*0024*/ 	.byte	0x00, 0xf5, 0x21, 0x00


	//----- nvinfo : EIATTR_KPARAM_INFO
	.align		4
.L_75:
        /*0028*/ 	.byte	0x04, 0x17
        /*002a*/ 	.short	(.L_77 - .L_76)
.L_76:
        /*002c*/ 	.word	0x00000000
        /*0030*/ 	.short	0x0000
        /*0032*/ 	.short	0x0000
        /*0034*/ 	.byte	0x00, 0xf5, 0x21, 0x00


	//----- nvinfo : EIATTR_SPARSE_MMA_MASK
	.align		4
.L_77:
        /*0038*/ 	.byte	0x03, 0x50
        /*003a*/ 	.short	0x0000


	//----- nvinfo : EIATTR_MAXREG_COUNT
	.align		4
        /*003c*/ 	.byte	0x03, 0x1b
        /*003e*/ 	.short	0x00ff


	//----- nvinfo : EIATTR_MERCURY_ISA_VERSION
	.align		4
        /*0040*/ 	.byte	0x03, 0x5f
        /*0042*/ 	.short	0x0101


	//----- nvinfo : EIATTR_VRC_CTA_INIT_COUNT
	.align		4
        /*0044*/ 	.byte	0x02, 0x4a
	.zero		1
	.zero		1


	//----- nvinfo : EIATTR_EXIT_INSTR_OFFSETS
	.align		4
        /*0048*/ 	.byte	0x04, 0x1c
        /*004a*/ 	.short	(.L_79 - .L_78)


	//   ....[0]....
.L_78:
        /*004c*/ 	.word	0x00000080


	//   ....[1]....
        /*0050*/ 	.word	0x00000130


	//----- nvinfo : EIATTR_CBANK_PARAM_SIZE
	.align		4
.L_79:
        /*0054*/ 	.byte	0x03, 0x19
        /*0056*/ 	.short	0x0018


	//----- nvinfo : EIATTR_PARAM_CBANK
	.align		4
        /*0058*/ 	.byte	0x04, 0x0a
        /*005a*/ 	.short	(.L_81 - .L_80)
	.align		4
.L_80:
        /*005c*/ 	.word	index@(.nv.constant0._Z8copy_gpuPfS_m)
        /*0060*/ 	.short	0x0380
        /*0062*/ 	.short	0x0018


	//----- nvinfo : EIATTR_SW_WAR
	.align		4
.L_81:
        /*0064*/ 	.byte	0x04, 0x36
        /*0066*/ 	.short	(.L_83 - .L_82)
.L_82:
        /*0068*/ 	.word	0x00000008
.L_83:


//--------------------- .nv.callgraph             --------------------------
	.section	.nv.callgraph,"",@"SHT_CUDA_CALLGRAPH"
	.align	4
	.sectionentsize	8
	.align		4
        /*0000*/ 	.word	0x00000000
	.align		4
        /*0004*/ 	.word	0xffffffff
	.align		4
        /*0008*/ 	.word	0x00000000
	.align		4
        /*000c*/ 	.word	0xfffffffe
	.align		4
        /*0010*/ 	.word	0x00000000
	.align		4
        /*0014*/ 	.word	0xfffffffd
	.align		4
        /*0018*/ 	.word	0x00000000
	.align		4
        /*001c*/ 	.word	0xfffffffc


//--------------------- .text._Z9triad_gpuPfS_S_m --------------------------
	.section	.text._Z9triad_gpuPfS_S_m,"ax",@progbits
	.align	128
        .global         _Z9triad_gpuPfS_S_m
        .type           _Z9triad_gpuPfS_S_m,@function
        .size           _Z9triad_gpuPfS_S_m,(.L_x_4 - _Z9triad_gpuPfS_S_m)
        .other          _Z9triad_gpuPfS_S_m,@"STO_CUDA_ENTRY STV_DEFAULT"
_Z9triad_gpuPfS_S_m:
.text._Z9triad_gpuPfS_S_m:
[----:B------:R-:W-:Y:S01]  /*0000*/  LDC R1, c[0x0][0x37c] ;  /* 0x0000df00ff017b82 */ /* 0x000fe20000000800 */
[----:B------:R-:W0:Y:S07]  /*0010*/  S2R R3, SR_TID.X ;  /* 0x0000000000037919 */ /* 0x000e2e0000002100 */
[----:B------:R-:W0:Y:S01]  /*0020*/  S2UR UR4, SR_CTAID.X ;  /* 0x00000000000479c3 */ /* 0x000e220000002500 */
[----:B------:R-:W1:Y:S07]  /*0030*/  LDCU.64 UR6, c[0x0][0x398] ;  /* 0x00007300ff0677ac */ /* 0x000e6e0008000a00 */
[----:B------:R-:W0:Y:S02]  /*0040*/  LDC R0, c[0x0][0x360] ;  /* 0x0000d800ff007b82 */ /* 0x000e240000000800 */
[----:B0-----:R-:W-:-:S05]  /*0050*/  IMAD R0, R0, UR4, R3 ;  /* 0x0000000400007c24 */ /* 0x001fca000f8e0203 */
[----:B-1----:R-:W-:Y:S02]  /*0060*/  ISETP.GE.U32.AND P0, PT, R0, UR6, PT ;  /* 0x0000000600007c0c */ /* 0x002fe4000bf06070 */
[----:B------:R-:W-:-:S04]  /*0070*/  SHF.R.S32.HI R3, RZ, 0x1f, R0 ;  /* 0x0000001fff037819 */ /* 0x000fc80000011400 */
[----:B------:R-:W-:-:S13]  /*0080*/  ISETP.GE.U32.AND.EX P0, PT, R3, UR7, PT, P0 ;  /* 0x0000000703007c0c */ /* 0x000fda000bf06100 */
[----:B------:R-:W-:Y:S05]  /*0090*/  @P0 EXIT ;  /* 0x000000000000094d */ /* 0x000fea0003800000 */
[----:B------:R-:W0:Y:S01]  /*00a0*/  LDCU.128 UR8, c[0x0][0x380] ;  /* 0x00007000ff0877ac */ /* 0x000e220008000c00 */
[C---:B------:R-:W-:Y:S01]  /*00b0*/  IMAD.SHL.U32 R6, R0.reuse, 0x4, RZ ;  /* 0x0000000400067824 */ /* 0x040fe200078e00ff */
[----:B------:R-:W-:Y:S01]  /*00c0*/  SHF.L.U64.HI R0, R0, 0x2, R3 ;  /* 0x0000000200007819 */ /* 0x000fe20000010203 */
[----:B------:R-:W1:Y:S01]  /*00d0*/  LDCU.64 UR4, c[0x0][0x358] ;  /* 0x00006b00ff0477ac */ /* 0x000e620008000a00 */
[----:B------:R-:W2:Y:S02]  /*00e0*/  LDCU.64 UR6, c[0x0][0x390] ;  /* 0x00007200ff0677ac */ /* 0x000ea40008000a00 */
[C---:B0-----:R-:W-:Y:S02]  /*00f0*/  IADD3 R4, P1, PT, R6.reuse, UR10, RZ ;  /* 0x0000000a06047c10 */ /* 0x041fe4000ff3e0ff */
[----:B------:R-:W-:Y:S02]  /*0100*/  IADD3 R2, P0, PT, R6, UR8, RZ ;  /* 0x0000000806027c10 */ /* 0x000fe4000ff1e0ff */
[----:B------:R-:W-:-:S02]  /*0110*/  IADD3.X R5, PT, PT, R0, UR11, RZ, P1, !PT ;  /* 0x0000000b00057c10 */ /* 0x000fc40008ffe4ff */
[----:B------:R-:W-:-:S04]  /*0120*/  IADD3.X R3, PT, PT, R0, UR9, RZ, P0, !PT ;  /* 0x0000000900037c10 */ /* 0x000fc800087fe4ff */
[----:B-1----:R-:W3:Y:S04]  /*0130*/  LDG.E R5, desc[UR4][R4.64] ;  /* 0x0000000404057981 */ /* 0x002ee8000c1e1900 */
[----:B------:R-:W3:Y:S01]  /*0140*/  LDG.E R2, desc[UR4][R2.64] ;  /* 0x0000000402027981 */ /* 0x000ee2000c1e1900 */
[----:B--2---:R-:W-:-:S04]  /*0150*/  IADD3 R6, P0, PT, R6, UR6, RZ ;  /* 0x0000000606067c10 */ /* 0x004fc8000ff1e0ff */
[----:B------:R-:W-:Y:S01]  /*0160*/  IADD3.X R7, PT, PT, R0, UR7, RZ, P0, !PT ;  /* 0x0000000700077c10 */ /* 0x000fe200087fe4ff */
[----:B---3--:R-:W-:-:S05]  /*0170*/  FFMA R9, R5, 9, R2 ;  /* 0x4110000005097823 */ /* 0x008fca0000000002 */
[----:B------:R-:W-:Y:S01]  /*0180*/  STG.E desc[UR4][R6.64], R9 ;  /* 0x0000000906007986 */ /* 0x000fe2000c101904 */
[----:B------:R-:W-:Y:S05]  /*0190*/  EXIT ;  /* 0x000000000000794d */ /* 0x000fea0003800000 */
.L_x_0:
[----:B------:R-:W-:-:S00]  /*01a0*/  BRA `(.L_x_0) ;  /* 0xfffffffc00fc7947 */ /* 0x000fc0000383ffff */
[----:B------:R-:W-:-:S00]  /*01b0*/  NOP ;  /* 0x0000000000007918 */ /* 0x000fc00000000000 */
        /* <DEDUP_REMOVED lines=12> */
.L_x_4:


//--------------------- .text._Z7sum_gpuPfS_S_m   --------------------------
	.section	.text._Z7sum_gpuPfS_S_m,"ax",@progbits
	.align	128
        .global         _Z7sum_gpuPfS_S_m
        .type           _Z7sum_gpuPfS_S_m,@function
        .size           _Z7sum_gpuPfS_S_m,(.L_x_5 - _Z7sum_gpuPfS_S_m)
        .other          _Z7sum_gpuPfS_S_m,@"STO_CUDA_ENTRY STV_DEFAULT"
_Z7sum_gpuPfS_S_m:
.text._Z7sum_gpuPfS_S_m:
[----:B------:R-:W-:Y:S01]  /*0000*/  LDC R1, c[0x0][0x37c] ;  /* 0x0000df00ff017b82 */ /* 0x000fe20000000800 */
[----:B------:R-:W0:Y:S07]  /*0010*/  S2R R3, SR_TID.X ;  /* 0x0000000000037919 */ /* 0x000e2e0000002100 */
[----:B------:R-:W0:Y:S01]  /*0020*/  S2UR UR4, SR_CTAID.X ;  /* 0x00000000000479c3 */ /* 0x000e220000002500 */
[----:B------:R-:W1:Y:S07]  /*0030*/  LDCU.64 UR6, c[0x0][0x398] ;  /* 0x00007300ff0677ac */ /* 0x000e6e0008000a00 */
[----:B------:R-:W0:Y:S02]  /*0040*/  LDC R0, c[0x0][0x360] ;  /* 0x0000d800ff007b82 */ /* 0x000e240000000800 */
[----:B0-----:R-:W-:-:S05]  /*0050*/  IMAD R0, R0, UR4, R3 ;  /* 0x0000000400007c24 */ /* 0x001fca000f8e0203 */
[----:B-1----:R-:W-:-:S04]  /*0060*/  ISETP.GE.U32.AND P0, PT, R0, UR6, PT ;  /* 0x0000000600007c0c */ /* 0x002fc8000bf06070 */
[----:B------:R-:W-:-:S13]  /*0070*/  ISETP.GE.U32.AND.EX P0, PT, RZ, UR7, PT, P0 ;  /* 0x00000007ff007c0c */ /* 0x000fda000bf06100 */
[----:B------:R-:W-:Y:S05]  /*0080*/  @P0 EXIT ;  /* 0x000000000000094d */ /* 0x000fea0003800000 */
[----:B------:R-:W0:Y:S01]  /*0090*/  LDCU.128 UR8, c[0x0][0x380] ;  /* 0x00007000ff0877ac */ /* 0x000e220008000c00 */
[----:B------:R-:W-:Y:S01]  /*00a0*/  IMAD.SHL.U32 R6, R0, 0x4, RZ ;  /* 0x0000000400067824 */ /* 0x000fe200078e00ff */
[----:B------:R-:W-:Y:S01]  /*00b0*/  SHF.R.U32.HI R0, RZ, 0x1e, R0 ;  /* 0x0000001eff007819 */ /* 0x000fe20000011600 */
        /* <DEDUP_REMOVED lines=10> */
[----:B---3--:R-:W-:-:S05]  /*0160*/  FADD R9, R2, R5 ;  /* 0x0000000502097221 */ /* 0x008fca0000000000 */
[----:B------:R-:W-:Y:S01]  /*0170*/  STG.E desc[UR4][R6.64], R9 ;  /* 0x0000000906007986 */ /* 0x000fe2000c101904 */
[----:B------:R-:W-:Y:S05]  /*0180*/  EXIT ;  /* 0x000000000000794d */ /* 0x000fea0003800000 */
.L_x_1:
        /* <DEDUP_REMOVED lines=15> */
.L_x_5:


//--------------------- .text._Z9scale_gpuPfS_m   --------------------------
	.section	.text._Z9scale_gpuPfS_m,"ax",@progbits
	.align	128
        .global         _Z9scale_gpuPfS_m
        .type           _Z9scale_gpuPfS_m,@function
        .size           _Z9scale_gpuPfS_m,(.L_x_6 - _Z9scale_gpuPfS_m)
        .other          _Z9scale_gpuPfS_m,@"STO_CUDA_ENTRY STV_DEFAULT"
_Z9scale_gpuPfS_m:
.text._Z9scale_gpuPfS_m:
        /* <DEDUP_REMOVED lines=12> */
[----:B------:R-:W1:Y:S03]  /*00c0*/  LDCU.64 UR4, c[0x0][0x358] ;  /* 0x00006b00ff0477ac */ /* 0x000e660008000a00 */
[----:B0-----:R-:W-:-:S04]  /*00d0*/  IADD3 R2, P0, PT, R4, UR8, RZ ;  /* 0x0000000804027c10 */ /* 0x001fc8000ff1e0ff */
[----:B------:R-:W-:-:S05]  /*00e0*/  IADD3.X R3, PT, PT, R0, UR9, RZ, P0, !PT ;  /* 0x0000000900037c10 */ /* 0x000fca00087fe4ff */
[----:B-1----:R-:W2:Y:S01]  /*00f0*/  LDG.E R2, desc[UR4][R2.64] ;  /* 0x0000000402027981 */ /* 0x002ea2000c1e1900 */
[----:B------:R-:W-:-:S04]  /*0100*/  IADD3 R4, P0, PT, R4, UR10, RZ ;  /* 0x0000000a04047c10 */ /* 0x000fc8000ff1e0ff */
[----:B------:R-:W-:Y:S01]  /*0110*/  IADD3.X R5, PT, PT, R0, UR11, RZ, P0, !PT ;  /* 0x0000000b00057c10 */ /* 0x000fe200087fe4ff */
[----:B--2---:R-:W-:-:S05]  /*0120*/  FMUL R7, R2, 9 ;  /* 0x4110000002077820 */ /* 0x004fca0000400000 */
[----:B------:R-:W-:Y:S01]  /*0130*/  STG.E desc[UR4][R4.64], R7 ;  /* 0x0000000704007986 */ /* 0x000fe2000c101904 */
[----:B------:R-:W-:Y:S05]  /*0140*/  EXIT ;  /* 0x000000000000794d */ /* 0x000fea0003800000 */
.L_x_2:
        /* <DEDUP_REMOVED lines=11> */
.L_x_6:


//--------------------- .text._Z8copy_gpuPfS_m    --------------------------
	.section	.text._Z8copy_gpuPfS_m,"ax",@progbits
	.align	128
        .global         _Z8copy_gpuPfS_m
        .type           _Z8copy_gpuPfS_m,@function
        .size           _Z8copy_gpuPfS_m,(.L_x_7 - _Z8copy_gpuPfS_m)
        .other          _Z8copy_gpuPfS_m,@"STO_CUDA_ENTRY STV_DEFAULT"
_Z8copy_gpuPfS_m:
.text._Z8copy_gpuPfS_m:
        /* <DEDUP_REMOVED lines=14> */
[----:B------:R-:W-:-:S06]  /*00e0*/  IADD3.X R3, PT, PT, R0, UR9, RZ, P0, !PT ;  /* 0x0000000900037c10 */ /* 0x000fcc00087fe4ff */
[----:B-1----:R-:W2:Y:S01]  /*00f0*/  LDG.E R3, desc[UR4][R2.64] ;  /* 0x0000000402037981 */ /* 0x002ea2000c1e1900 */
[----:B------:R-:W-:-:S04]  /*0100*/  IADD3 R4, P0, PT, R4, UR10, RZ ;  /* 0x0000000a04047c10 */ /* 0x000fc8000ff1e0ff */
[----:B------:R-:W-:-:S05]  /*0110*/  IADD3.X R5, PT, PT, R0, UR11, RZ, P0, !PT ;  /* 0x0000000b00057c10 */ /* 0x000fca00087fe4ff */
[----:B--2---:R-:W-:Y:S01]  /*0120*/  STG.E desc[UR4][R4.64], R3 ;  /* 0x0000000304007986 */ /* 0x004fe2000c101904 */
[----:B------:R-:W-:Y:S05]  /*0130*/  EXIT ;  /* 0x000000000000794d */ /* 0x000fea0003800000 */
.L_x_3:
        /* <DEDUP_REMOVED lines=12> */
.L_x_7:


//--------------------- .nv.shared.reserved.0     --------------------------
	.section	.nv.shared.reserved.0,"aw",@nobits
	.weak		__nv_reservedSMEM_offset_0_alias
	.size		__nv_reservedSMEM_offset_0_alias, 0, 64
	.other		__nv_reservedSMEM_offset_0_alias,@"STO_CUDA_RESERVED_SHARED STV_DEFAULT"
__nv_reservedSMEM_offset_0_alias:
	.zero		0
	.zero		64


//--------------------- .nv.constant0._Z9triad_gpuPfS_S_m --------------------------
	.section	.nv.constant0._Z9triad_gpuPfS_S_m,"a",@progbits
	.sectionflags	@""
	.align	4
.nv.constant0._Z9triad_gpuPfS_S_m:
	.zero		928


//--------------------- .nv.constant0._Z7sum_gpuPfS_S_m --------------------------
	.section	.nv.constant0._Z7sum_gpuPfS_S_m,"a",@progbits
	.sectionflags	@""
	.align	4
.nv.constant0._Z7sum_gpuPfS_S_m:
	.zero		928


//--------------------- .nv.constant0._Z9scale_gpuPfS_m --------------------------
	.section	.nv.constant0._Z9scale_gpuPfS_m,"a",@progbits
	.sectionflags	@""
	.align	4
.nv.constant0._Z9scale_gpuPfS_m:
	.zero		920


//--------------------- .nv.constant0._Z8copy_gpuPfS_m --------------------------
	.section	.nv.constant0._Z8copy_gpuPfS_m,"a",@progbits
	.sectionflags	@""
	.align	4
.nv.constant0._Z8copy_gpuPfS_m:
	.zero		920


//--------------------- SYMBOLS --------------------------

	.type		.nv.reservedSmem.offset0,@object
	.size		.nv.reservedSmem.offset0,0x4
